//
// Generated by NVIDIA NVVM Compiler
//
// Compiler Build ID: CL-36424714
// Cuda compilation tools, release 13.0, V13.0.88
// Based on NVVM 20.0.0
//

.version 9.0
.target sm_100
.address_size 64

	// .globl	_Z15setRowMapKerneliiiiPiS_S_
.global .align 1 .b8 _ZN34_INTERNAL_63c2a889_4_k_cu_f423d2954cuda3std3__45__cpo5beginE[1];
.global .align 1 .b8 _ZN34_INTERNAL_63c2a889_4_k_cu_f423d2954cuda3std3__45__cpo3endE[1];
.global .align 1 .b8 _ZN34_INTERNAL_63c2a889_4_k_cu_f423d2954cuda3std3__45__cpo6cbeginE[1];
.global .align 1 .b8 _ZN34_INTERNAL_63c2a889_4_k_cu_f423d2954cuda3std3__45__cpo4cendE[1];
.global .align 1 .b8 _ZN34_INTERNAL_63c2a889_4_k_cu_f423d2954cuda3std3__45__cpo6rbeginE[1];
.global .align 1 .b8 _ZN34_INTERNAL_63c2a889_4_k_cu_f423d2954cuda3std3__45__cpo4rendE[1];
.global .align 1 .b8 _ZN34_INTERNAL_63c2a889_4_k_cu_f423d2954cuda3std3__45__cpo7crbeginE[1];
.global .align 1 .b8 _ZN34_INTERNAL_63c2a889_4_k_cu_f423d2954cuda3std3__45__cpo5crendE[1];
.global .align 1 .b8 _ZN34_INTERNAL_63c2a889_4_k_cu_f423d2954cuda3std3__436_GLOBAL__N__63c2a889_4_k_cu_f423d2956ignoreE[1];
.global .align 1 .b8 _ZN34_INTERNAL_63c2a889_4_k_cu_f423d2954cuda3std3__419piecewise_constructE[1];
.global .align 1 .b8 _ZN34_INTERNAL_63c2a889_4_k_cu_f423d2954cuda3std3__48in_placeE[1];
.global .align 1 .b8 _ZN34_INTERNAL_63c2a889_4_k_cu_f423d2954cuda3std3__420unreachable_sentinelE[1];
.global .align 1 .b8 _ZN34_INTERNAL_63c2a889_4_k_cu_f423d2954cuda3std3__47nulloptE[1];
.global .align 1 .b8 _ZN34_INTERNAL_63c2a889_4_k_cu_f423d2954cuda3std3__48unexpectE[1];
.global .align 1 .b8 _ZN34_INTERNAL_63c2a889_4_k_cu_f423d2954cuda3std6ranges3__45__cpo4swapE[1];
.global .align 1 .b8 _ZN34_INTERNAL_63c2a889_4_k_cu_f423d2954cuda3std6ranges3__45__cpo9iter_moveE[1];
.global .align 1 .b8 _ZN34_INTERNAL_63c2a889_4_k_cu_f423d2954cuda3std6ranges3__45__cpo5beginE[1];
.global .align 1 .b8 _ZN34_INTERNAL_63c2a889_4_k_cu_f423d2954cuda3std6ranges3__45__cpo3endE[1];
.global .align 1 .b8 _ZN34_INTERNAL_63c2a889_4_k_cu_f423d2954cuda3std6ranges3__45__cpo6cbeginE[1];
.global .align 1 .b8 _ZN34_INTERNAL_63c2a889_4_k_cu_f423d2954cuda3std6ranges3__45__cpo4cendE[1];
.global .align 1 .b8 _ZN34_INTERNAL_63c2a889_4_k_cu_f423d2954cuda3std6ranges3__45__cpo7advanceE[1];
.global .align 1 .b8 _ZN34_INTERNAL_63c2a889_4_k_cu_f423d2954cuda3std6ranges3__45__cpo9iter_swapE[1];
.global .align 1 .b8 _ZN34_INTERNAL_63c2a889_4_k_cu_f423d2954cuda3std6ranges3__45__cpo4nextE[1];
.global .align 1 .b8 _ZN34_INTERNAL_63c2a889_4_k_cu_f423d2954cuda3std6ranges3__45__cpo4prevE[1];
.global .align 1 .b8 _ZN34_INTERNAL_63c2a889_4_k_cu_f423d2954cuda3std6ranges3__45__cpo4dataE[1];
.global .align 1 .b8 _ZN34_INTERNAL_63c2a889_4_k_cu_f423d2954cuda3std6ranges3__45__cpo5cdataE[1];
.global .align 1 .b8 _ZN34_INTERNAL_63c2a889_4_k_cu_f423d2954cuda3std6ranges3__45__cpo4sizeE[1];
.global .align 1 .b8 _ZN34_INTERNAL_63c2a889_4_k_cu_f423d2954cuda3std6ranges3__45__cpo5ssizeE[1];
.global .align 1 .b8 _ZN34_INTERNAL_63c2a889_4_k_cu_f423d2954cuda3std6ranges3__45__cpo8distanceE[1];
.global .align 1 .b8 _ZN34_INTERNAL_63c2a889_4_k_cu_f423d2956thrust24THRUST_300001_SM_1000_NS8cuda_cub3parE[1];
.global .align 1 .b8 _ZN34_INTERNAL_63c2a889_4_k_cu_f423d2956thrust24THRUST_300001_SM_1000_NS8cuda_cub10par_nosyncE[1];
.global .align 1 .b8 _ZN34_INTERNAL_63c2a889_4_k_cu_f423d2956thrust24THRUST_300001_SM_1000_NS6system6detail10sequential3seqE[1];
.global .align 1 .b8 _ZN34_INTERNAL_63c2a889_4_k_cu_f423d2956thrust24THRUST_300001_SM_1000_NS12placeholders2_1E[1];
.global .align 1 .b8 _ZN34_INTERNAL_63c2a889_4_k_cu_f423d2956thrust24THRUST_300001_SM_1000_NS12placeholders2_2E[1];
.global .align 1 .b8 _ZN34_INTERNAL_63c2a889_4_k_cu_f423d2956thrust24THRUST_300001_SM_1000_NS12placeholders2_3E[1];
.global .align 1 .b8 _ZN34_INTERNAL_63c2a889_4_k_cu_f423d2956thrust24THRUST_300001_SM_1000_NS12placeholders2_4E[1];
.global .align 1 .b8 _ZN34_INTERNAL_63c2a889_4_k_cu_f423d2956thrust24THRUST_300001_SM_1000_NS12placeholders2_5E[1];
.global .align 1 .b8 _ZN34_INTERNAL_63c2a889_4_k_cu_f423d2956thrust24THRUST_300001_SM_1000_NS12placeholders2_6E[1];
.global .align 1 .b8 _ZN34_INTERNAL_63c2a889_4_k_cu_f423d2956thrust24THRUST_300001_SM_1000_NS12placeholders2_7E[1];
.global .align 1 .b8 _ZN34_INTERNAL_63c2a889_4_k_cu_f423d2956thrust24THRUST_300001_SM_1000_NS12placeholders2_8E[1];
.global .align 1 .b8 _ZN34_INTERNAL_63c2a889_4_k_cu_f423d2956thrust24THRUST_300001_SM_1000_NS12placeholders2_9E[1];
.global .align 1 .b8 _ZN34_INTERNAL_63c2a889_4_k_cu_f423d2956thrust24THRUST_300001_SM_1000_NS12placeholders3_10E[1];
.global .align 1 .b8 _ZN34_INTERNAL_63c2a889_4_k_cu_f423d2956thrust24THRUST_300001_SM_1000_NS3seqE[1];

.visible .entry _Z15setRowMapKerneliiiiPiS_S_(
	.param .u32 _Z15setRowMapKerneliiiiPiS_S__param_0,
	.param .u32 _Z15setRowMapKerneliiiiPiS_S__param_1,
	.param .u32 _Z15setRowMapKerneliiiiPiS_S__param_2,
	.param .u32 _Z15setRowMapKerneliiiiPiS_S__param_3,
	.param .u64 .ptr .align 1 _Z15setRowMapKerneliiiiPiS_S__param_4,
	.param .u64 .ptr .align 1 _Z15setRowMapKerneliiiiPiS_S__param_5,
	.param .u64 .ptr .align 1 _Z15setRowMapKerneliiiiPiS_S__param_6
)
{
	.reg .pred 	%p<3>;
	.reg .b32 	%r<16>;
	.reg .b64 	%rd<13>;

	ld.param.u32 	%r5, [_Z15setRowMapKerneliiiiPiS_S__param_0];
	ld.param.u32 	%r6, [_Z15setRowMapKerneliiiiPiS_S__param_1];
	ld.param.u32 	%r3, [_Z15setRowMapKerneliiiiPiS_S__param_2];
	ld.param.u32 	%r4, [_Z15setRowMapKerneliiiiPiS_S__param_3];
	ld.param.u64 	%rd1, [_Z15setRowMapKerneliiiiPiS_S__param_4];
	ld.param.u64 	%rd2, [_Z15setRowMapKerneliiiiPiS_S__param_5];
	ld.param.u64 	%rd3, [_Z15setRowMapKerneliiiiPiS_S__param_6];
	mov.u32 	%r7, %ctaid.x;
	mov.u32 	%r8, %ntid.x;
	mov.u32 	%r9, %tid.x;
	mad.lo.s32 	%r10, %r7, %r8, %r9;
	div.s32 	%r1, %r10, %r5;
	mul.lo.s32 	%r11, %r1, %r5;
	sub.s32 	%r2, %r10, %r11;
	setp.ge.s32 	%p1, %r1, %r6;
	@%p1 bra 	$L__BB0_3;
	cvta.to.global.u64 	%rd4, %rd3;
	cvta.to.global.u64 	%rd5, %rd2;
	mad.lo.s32 	%r12, %r2, %r3, %r4;
	mul.wide.s32 	%rd6, %r12, 4;
	add.s64 	%rd7, %rd4, %rd6;
	ld.global.u32 	%r13, [%rd7];
	mad.lo.s32 	%r14, %r1, %r3, %r4;
	mul.wide.s32 	%rd8, %r14, 4;
	add.s64 	%rd9, %rd5, %rd8;
	ld.global.u32 	%r15, [%rd9];
	setp.ne.s32 	%p2, %r13, %r15;
	@%p2 bra 	$L__BB0_3;
	cvta.to.global.u64 	%rd10, %rd1;
	mul.wide.s32 	%rd11, %r1, 4;
	add.s64 	%rd12, %rd10, %rd11;
	st.global.u32 	[%rd12], %r2;
$L__BB0_3:
	ret;

}
	// .globl	_Z16changeRowsKerneliiPiS_S_
.visible .entry _Z16changeRowsKerneliiPiS_S_(
	.param .u32 _Z16changeRowsKerneliiPiS_S__param_0,
	.param .u32 _Z16changeRowsKerneliiPiS_S__param_1,
	.param .u64 .ptr .align 1 _Z16changeRowsKerneliiPiS_S__param_2,
	.param .u64 .ptr .align 1 _Z16changeRowsKerneliiPiS_S__param_3,
	.param .u64 .ptr .align 1 _Z16changeRowsKerneliiPiS_S__param_4
)
{
	.reg .pred 	%p<2>;
	.reg .b32 	%r<14>;
	.reg .b64 	%rd<13>;

	ld.param.u32 	%r4, [_Z16changeRowsKerneliiPiS_S__param_0];
	ld.param.u32 	%r3, [_Z16changeRowsKerneliiPiS_S__param_1];
	ld.param.u64 	%rd1, [_Z16changeRowsKerneliiPiS_S__param_2];
	ld.param.u64 	%rd2, [_Z16changeRowsKerneliiPiS_S__param_3];
	ld.param.u64 	%rd3, [_Z16changeRowsKerneliiPiS_S__param_4];
	mov.u32 	%r5, %ctaid.x;
	mov.u32 	%r6, %ntid.x;
	mov.u32 	%r7, %tid.x;
	mad.lo.s32 	%r8, %r5, %r6, %r7;
	div.s32 	%r1, %r8, %r4;
	mul.lo.s32 	%r9, %r1, %r4;
	sub.s32 	%r2, %r8, %r9;
	setp.ge.s32 	%p1, %r1, %r3;
	@%p1 bra 	$L__BB1_2;
	cvta.to.global.u64 	%rd4, %rd1;
	cvta.to.global.u64 	%rd5, %rd2;
	cvta.to.global.u64 	%rd6, %rd3;
	mul.wide.s32 	%rd7, %r2, 4;
	add.s64 	%rd8, %rd4, %rd7;
	ld.global.u32 	%r10, [%rd8];
	mad.lo.s32 	%r11, %r2, %r3, %r1;
	mul.wide.s32 	%rd9, %r11, 4;
	add.s64 	%rd10, %rd5, %rd9;
	ld.global.u32 	%r12, [%rd10];
	mad.lo.s32 	%r13, %r10, %r3, %r1;
	mul.wide.s32 	%rd11, %r13, 4;
	add.s64 	%rd12, %rd6, %rd11;
	st.global.u32 	[%rd12], %r12;
$L__BB1_2:
	ret;

}
	// .globl	_ZN3cub18CUB_300001_SM_10006detail11EmptyKernelIvEEvv
.visible .entry _ZN3cub18CUB_300001_SM_10006detail11EmptyKernelIvEEvv()
{


	ret;

}


// ===== COMPILED SASS (sm_100) =====

	.target	sm_100

	.elftype	@"ET_EXEC"


//--------------------- .note.nv.tkinfo           --------------------------
	.section	.note.nv.tkinfo,"",@"SHT_NOTE"
	.sectionflags	@"SHF_NOTE_NV_TKINFO"
	.tkinfo
        /*0018*/ 	.word	0x00000002
        /*0030*/ 	.string	""
        /*0030*/ 	.string	"ptxas"
        /*0030*/ 	.string	"Cuda compilation tools, release 13.0, V13.0.88"
        /*0030*/ 	.string	"Build cuda_13.0.r13.0/compiler.36424714_0"
        /*0030*/ 	.string	"-arch sm_100 -m 64 "



//--------------------- .note.nv.cuinfo           --------------------------
	.section	.note.nv.cuinfo,"",@"SHT_NOTE"
	.sectionflags	@"SHF_NOTE_NV_CUINFO"
        /*0018*/ 	.short	0x0002
        /*001a*/ 	.short	0x0064
        /*001c*/ 	.short	0x0082
	.zero		2


//--------------------- .nv.info                  --------------------------
	.section	.nv.info,"",@"SHT_CUDA_INFO"
	.align	4


	//----- nvinfo : EIATTR_REGCOUNT
	.align		4
        /*0000*/ 	.byte	0x04, 0x2f
        /*0002*/ 	.short	(.L_44 - .L_43)
	.align		4
.L_43:
        /*0004*/ 	.word	index@(_Z15setRowMapKerneliiiiPiS_S_)
        /*0008*/ 	.word	0x00000012


	//----- nvinfo : EIATTR_FRAME_SIZE
	.align		4
.L_44:
        /*000c*/ 	.byte	0x04, 0x11
        /*000e*/ 	.short	(.L_46 - .L_45)
	.align		4
.L_45:
        /*0010*/ 	.word	index@(_Z15setRowMapKerneliiiiPiS_S_)
        /*0014*/ 	.word	0x00000000


	//----- nvinfo : EIATTR_REGCOUNT
	.align		4
.L_46:
        /*0018*/ 	.byte	0x04, 0x2f
        /*001a*/ 	.short	(.L_48 - .L_47)
	.align		4
.L_47:
        /*001c*/ 	.word	index@(_Z16changeRowsKerneliiPiS_S_)
        /*0020*/ 	.word	0x0000000e


	//----- nvinfo : EIATTR_FRAME_SIZE
	.align		4
.L_48:
        /*0024*/ 	.byte	0x04, 0x11
        /*0026*/ 	.short	(.L_50 - .L_49)
	.align		4
.L_49:
        /*0028*/ 	.word	index@(_Z16changeRowsKerneliiPiS_S_)
        /*002c*/ 	.word	0x00000000


	//----- nvinfo : EIATTR_REGCOUNT
	.align		4
.L_50:
        /*0030*/ 	.byte	0x04, 0x2f
        /*0032*/ 	.short	(.L_52 - .L_51)
	.align		4
.L_51:
        /*0034*/ 	.word	index@(_ZN3cub18CUB_300001_SM_10006detail11EmptyKernelIvEEvv)
        /*0038*/ 	.word	0x00000004


	//----- nvinfo : EIATTR_FRAME_SIZE
	.align		4
.L_52:
        /*003c*/ 	.byte	0x04, 0x11
        /*003e*/ 	.short	(.L_54 - .L_53)
	.align		4
.L_53:
        /*0040*/ 	.word	index@(_ZN3cub18CUB_300001_SM_10006detail11EmptyKernelIvEEvv)
        /*0044*/ 	.word	0x00000000


	//----- nvinfo : EIATTR_MIN_STACK_SIZE
	.align		4
.L_54:
        /*0048*/ 	.byte	0x04, 0x12
        /*004a*/ 	.short	(.L_56 - .L_55)
	.align		4
.L_55:
        /*004c*/ 	.word	index@(_ZN3cub18CUB_300001_SM_10006detail11EmptyKernelIvEEvv)
        /*0050*/ 	.word	0x00000000


	//----- nvinfo : EIATTR_MIN_STACK_SIZE
	.align		4
.L_56:
        /*0054*/ 	.byte	0x04, 0x12
        /*0056*/ 	.short	(.L_58 - .L_57)
	.align		4
.L_57:
        /*0058*/ 	.word	index@(_Z16changeRowsKerneliiPiS_S_)
        /*005c*/ 	.word	0x00000000


	//----- nvinfo : EIATTR_MIN_STACK_SIZE
	.align		4
.L_58:
        /*0060*/ 	.byte	0x04, 0x12
        /*0062*/ 	.short	(.L_60 - .L_59)
	.align		4
.L_59:
        /*0064*/ 	.word	index@(_Z15setRowMapKerneliiiiPiS_S_)
        /*0068*/ 	.word	0x00000000
.L_60:


//--------------------- .nv.compat                --------------------------
	.section	.nv.compat,"",@"SHT_CUDA_COMPAT_INFO"
	.align	4
        /*0000*/ 	.byte	0x02, 0x09, 0x00, 0x00, 0x02, 0x02, 0x01, 0x00, 0x02, 0x05, 0x05, 0x00, 0x03, 0x07, 0x01, 0x01
        /*0010*/ 	.byte	0x02, 0x03, 0x00, 0x00, 0x02, 0x06, 0x01, 0x00, 0x04, 0x0b, 0x08, 0x00, 0x09, 0x00, 0x00, 0x00
        /*0020*/ 	.byte	0x00, 0x00, 0x00, 0x00


//--------------------- .nv.info._ZN3cub18CUB_300001_SM_10006detail11EmptyKernelIvEEvv --------------------------
	.section	.nv.info._ZN3cub18CUB_300001_SM_10006detail11EmptyKernelIvEEvv,"",@"SHT_CUDA_INFO"
	.sectionflags	@""
	.align	4


	//----- nvinfo : EIATTR_CUDA_API_VERSION
	.align		4
        /*0000*/ 	.byte	0x04, 0x37
        /*0002*/ 	.short	(.L_62 - .L_61)
.L_61:
        /*0004*/ 	.word	0x00000082


	//----- nvinfo : EIATTR_SPARSE_MMA_MASK
	.align		4
.L_62:
        /*0008*/ 	.byte	0x03, 0x50
        /*000a*/ 	.short	0x0000


	//----- nvinfo : EIATTR_MAXREG_COUNT
	.align		4
        /*000c*/ 	.byte	0x03, 0x1b
        /*000e*/ 	.short	0x00ff


	//----- nvinfo : EIATTR_MERCURY_ISA_VERSION
	.align		4
        /*0010*/ 	.byte	0x03, 0x5f
        /*0012*/ 	.short	0x0101


	//----- nvinfo : EIATTR_VRC_CTA_INIT_COUNT
	.align		4
        /*0014*/ 	.byte	0x02, 0x4a
	.zero		1
	.zero		1


	//----- nvinfo : EIATTR_EXIT_INSTR_OFFSETS
	.align		4
        /*0018*/ 	.byte	0x04, 0x1c
        /*001a*/ 	.short	(.L_64 - .L_63)


	//   ....[0]....
.L_63:
        /*001c*/ 	.word	0x00000010


	//----- nvinfo : EIATTR_SW_WAR
	.align		4
.L_64:
        /*0020*/ 	.byte	0x04, 0x36
        /*0022*/ 	.short	(.L_66 - .L_65)
.L_65:
        /*0024*/ 	.word	0x00000008
.L_66:


//--------------------- .nv.info._Z16changeRowsKerneliiPiS_S_ --------------------------
	.section	.nv.info._Z16changeRowsKerneliiPiS_S_,"",@"SHT_CUDA_INFO"
	.sectionflags	@""
	.align	4


	//----- nvinfo : EIATTR_CUDA_API_VERSION
	.align		4
        /*0000*/ 	.byte	0x04, 0x37
        /*0002*/ 	.short	(.L_68 - .L_67)
.L_67:
        /*0004*/ 	.word	0x00000082


	//----- nvinfo : EIATTR_KPARAM_INFO
	.align		4
.L_68:
        /*0008*/ 	.byte	0x04, 0x17
        /*000a*/ 	.short	(.L_70 - .L_69)
.L_69:
        /*000c*/ 	.word	0x00000000
        /*0010*/ 	.short	0x0004
        /*0012*/ 	.short	0x0018
        /*0014*/ 	.byte	0x00, 0xf5, 0x21, 0x00


	//----- nvinfo : EIATTR_KPARAM_INFO
	.align		4
.L_70:
        /*0018*/ 	.byte	0x04, 0x17
        /*001a*/ 	.short	(.L_72 - .L_71)
.L_71:
        /*001c*/ 	.word	0x00000000
        /*0020*/ 	.short	0x0003
        /*0022*/ 	.short	0x0010
        /*0024*/ 	.byte	0x00, 0xf5, 0x21, 0x00


	//----- nvinfo : EIATTR_KPARAM_INFO
	.align		4
.L_72:
        /*0028*/ 	.byte	0x04, 0x17
        /*002a*/ 	.short	(.L_74 - .L_73)
.L_73:
        /*002c*/ 	.word	0x00000000
        /*0030*/ 	.short	0x0002
        /*0032*/ 	.short	0x0008
        /*0034*/ 	.byte	0x00, 0xf5, 0x21, 0x00


	//----- nvinfo : EIATTR_KPARAM_INFO
	.align		4
.L_74:
        /*0038*/ 	.byte	0x04, 0x17
        /*003a*/ 	.short	(.L_76 - .L_75)
.L_75:
        /*003c*/ 	.word	0x00000000
        /*0040*/ 	.short	0x0001
        /*0042*/ 	.short	0x0004
        /*0044*/ 	.byte	0x00, 0xf0, 0x11, 0x00


	//----- nvinfo : EIATTR_KPARAM_INFO
	.align		4
.L_76:
        /*0048*/ 	.byte	0x04, 0x17
        /*004a*/ 	.short	(.L_78 - .L_77)
.L_77:
        /*004c*/ 	.word	0x00000000
        /*0050*/ 	.short	0x0000
        /*0052*/ 	.short	0x0000
        /*0054*/ 	.byte	0x00, 0xf0, 0x11, 0x00


	//----- nvinfo : EIATTR_SPARSE_MMA_MASK
	.align		4
.L_78:
        /*0058*/ 	.byte	0x03, 0x50
        /*005a*/ 	.short	0x0000


	//----- nvinfo : EIATTR_MAXREG_COUNT
	.align		4
        /*005c*/ 	.byte	0x03, 0x1b
        /*005e*/ 	.short	0x00ff


	//----- nvinfo : EIATTR_MERCURY_ISA_VERSION
	.align		4
        /*0060*/ 	.byte	0x03, 0x5f
        /*0062*/ 	.short	0x0101


	//----- nvinfo : EIATTR_VRC_CTA_INIT_COUNT
	.align		4
        /*0064*/ 	.byte	0x02, 0x4a
	.zero		1
	.zero		1


	//----- nvinfo : EIATTR_EXIT_INSTR_OFFSETS
	.align		4
        /*0068*/ 	.byte	0x04, 0x1c
        /*006a*/ 	.short	(.L_80 - .L_79)


	//   ....[0]....
.L_79:
        /*006c*/ 	.word	0x00000200


	//   ....[1]....
        /*0070*/ 	.word	0x000002f0


	//----- nvinfo : EIATTR_CBANK_PARAM_SIZE
	.align		4
.L_80:
        /*0074*/ 	.byte	0x03, 0x19
        /*0076*/ 	.short	0x0020


	//----- nvinfo : EIATTR_PARAM_CBANK
	.align		4
        /*0078*/ 	.byte	0x04, 0x0a
        /*007a*/ 	.short	(.L_82 - .L_81)
	.align		4
.L_81:
        /*007c*/ 	.word	index@(.nv.constant0._Z16changeRowsKerneliiPiS_S_)
        /*0080*/ 	.short	0x0380
        /*0082*/ 	.short	0x0020


	//----- nvinfo : EIATTR_SW_WAR
	.align		4
.L_82:
        /*0084*/ 	.byte	0x04, 0x36
        /*0086*/ 	.short	(.L_84 - .L_83)
.L_83:
        /*0088*/ 	.word	0x00000008
.L_84:


//--------------------- .nv.info._Z15setRowMapKerneliiiiPiS_S_ --------------------------
	.section	.nv.info._Z15setRowMapKerneliiiiPiS_S_,"",@"SHT_CUDA_INFO"
	.sectionflags	@""
	.align	4


	//----- nvinfo : EIATTR_CUDA_API_VERSION
	.align		4
        /*0000*/ 	.byte	0x04, 0x37
        /*0002*/ 	.short	(.L_86 - .L_85)
.L_85:
        /*0004*/ 	.word	0x00000082


	//----- nvinfo : EIATTR_KPARAM_INFO
	.align		4
.L_86:
        /*0008*/ 	.byte	0x04, 0x17
        /*000a*/ 	.short	(.L_88 - .L_87)
.L_87:
        /*000c*/ 	.word	0x00000000
        /*0010*/ 	.short	0x0006
        /*0012*/ 	.short	0x0020
        /*0014*/ 	.byte	0x00, 0xf5, 0x21, 0x00


	//----- nvinfo : EIATTR_KPARAM_INFO
	.align		4
.L_88:
        /*0018*/ 	.byte	0x04, 0x17
        /*001a*/ 	.short	(.L_90 - .L_89)
.L_89:
        /*001c*/ 	.word	0x00000000
        /*0020*/ 	.short	0x0005
        /*0022*/ 	.short	0x0018
        /*0024*/ 	.byte	0x00, 0xf5, 0x21, 0x00


	//----- nvinfo : EIATTR_KPARAM_INFO
	.align		4
.L_90:
        /*0028*/ 	.byte	0x04, 0x17
        /*002a*/ 	.short	(.L_92 - .L_91)
.L_91:
        /*002c*/ 	.word	0x00000000
        /*0030*/ 	.short	0x0004
        /*0032*/ 	.short	0x0010
        /*0034*/ 	.byte	0x00, 0xf5, 0x21, 0x00


	//----- nvinfo : EIATTR_KPARAM_INFO
	.align		4
.L_92:
        /*0038*/ 	.byte	0x04, 0x17
        /*003a*/ 	.short	(.L_94 - .L_93)
.L_93:
        /*003c*/ 	.word	0x00000000
        /*0040*/ 	.short	0x0003
        /*0042*/ 	.short	0x000c
        /*0044*/ 	.byte	0x00, 0xf0, 0x11, 0x00


	//----- nvinfo : EIATTR_KPARAM_INFO
	.align		4
.L_94:
        /*0048*/ 	.byte	0x04, 0x17
        /*004a*/ 	.short	(.L_96 - .L_95)
.L_95:
        /*004c*/ 	.word	0x00000000
        /*0050*/ 	.short	0x0002
        /*0052*/ 	.short	0x0008
        /*0054*/ 	.byte	0x00, 0xf0, 0x11, 0x00


	//----- nvinfo : EIATTR_KPARAM_INFO
	.align		4
.L_96:
        /*0058*/ 	.byte	0x04, 0x17
        /*005a*/ 	.short	(.L_98 - .L_97)
.L_97:
        /*005c*/ 	.word	0x00000000
        /*0060*/ 	.short	0x0001
        /*0062*/ 	.short	0x0004
        /*0064*/ 	.byte	0x00, 0xf0, 0x11, 0x00


	//----- nvinfo : EIATTR_KPARAM_INFO
	.align		4
.L_98:
        /*0068*/ 	.byte	0x04, 0x17
        /*006a*/ 	.short	(.L_100 - .L_99)
.L_99:
        /*006c*/ 	.word	0x00000000
        /*0070*/ 	.short	0x0000
        /*0072*/ 	.short	0x0000
        /*0074*/ 	.byte	0x00, 0xf0, 0x11, 0x00


	//----- nvinfo : EIATTR_SPARSE_MMA_MASK
	.align		4
.L_100:
        /*0078*/ 	.byte	0x03, 0x50
        /*007a*/ 	.short	0x0000


	//----- nvinfo : EIATTR_MAXREG_COUNT
	.align		4
        /*007c*/ 	.byte	0x03, 0x1b
        /*007e*/ 	.short	0x00ff


	//----- nvinfo : EIATTR_MERCURY_ISA_VERSION
	.align		4
        /*0080*/ 	.byte	0x03, 0x5f
        /*0082*/ 	.short	0x0101


	//----- nvinfo : EIATTR_VRC_CTA_INIT_COUNT
	.align		4
        /*0084*/ 	.byte	0x02, 0x4a
	.zero		1
	.zero		1


	//----- nvinfo : EIATTR_EXIT_INSTR_OFFSETS
	.align		4
        /*0088*/ 	.byte	0x04, 0x1c
        /*008a*/ 	.short	(.L_102 - .L_101)


	//   ....[0]....
.L_101:
        /*008c*/ 	.word	0x00000200


	//   ....[1]....
        /*0090*/ 	.word	0x000002e0


	//   ....[2]....
        /*0094*/ 	.word	0x00000320


	//----- nvinfo : EIATTR_CBANK_PARAM_SIZE
	.align		4
.L_102:
        /*0098*/ 	.byte	0x03, 0x19
        /*009a*/ 	.short	0x0028


	//----- nvinfo : EIATTR_PARAM_CBANK
	.align		4
        /*009c*/ 	.byte	0x04, 0x0a
        /*009e*/ 	.short	(.L_104 - .L_103)
	.align		4
.L_103:
        /*00a0*/ 	.word	index@(.nv.constant0._Z15setRowMapKerneliiiiPiS_S_)
        /*00a4*/ 	.short	0x0380
        /*00a6*/ 	.short	0x0028


	//----- nvinfo : EIATTR_SW_WAR
	.align		4
.L_104:
        /*00a8*/ 	.byte	0x04, 0x36
        /*00aa*/ 	.short	(.L_106 - .L_105)
.L_105:
        /*00ac*/ 	.word	0x00000008
.L_106:


//--------------------- .nv.callgraph             --------------------------
	.section	.nv.callgraph,"",@"SHT_CUDA_CALLGRAPH"
	.align	4
	.sectionentsize	8
	.align		4
        /*0000*/ 	.word	0x00000000
	.align		4
        /*0004*/ 	.word	0xffffffff
	.align		4
        /*0008*/ 	.word	0x00000000
	.align		4
        /*000c*/ 	.word	0xfffffffe
	.align		4
        /*0010*/ 	.word	0x00000000
	.align		4
        /*0014*/ 	.word	0xfffffffd
	.align		4
        /*0018*/ 	.word	0x00000000
	.align		4
        /*001c*/ 	.word	0xfffffffc


//--------------------- .nv.constant4             --------------------------
	.section	.nv.constant4,"a",@progbits
	.align	8
	.align		8
.nv.constant4:
        /*0000*/ 	.dword	_ZN34_INTERNAL_63c2a889_4_k_cu_f423d2954cuda3std3__45__cpo5beginE
	.align		8
        /*0008*/ 	.dword	_ZN34_INTERNAL_63c2a889_4_k_cu_f423d2954cuda3std3__45__cpo3endE
	.align		8
        /*0010*/ 	.dword	_ZN34_INTERNAL_63c2a889_4_k_cu_f423d2954cuda3std3__45__cpo6cbeginE
	.align		8
        /*0018*/ 	.dword	_ZN34_INTERNAL_63c2a889_4_k_cu_f423d2954cuda3std3__45__cpo4cendE
	.align		8
        /*0020*/ 	.dword	_ZN34_INTERNAL_63c2a889_4_k_cu_f423d2954cuda3std3__45__cpo6rbeginE
	.align		8
        /*0028*/ 	.dword	_ZN34_INTERNAL_63c2a889_4_k_cu_f423d2954cuda3std3__45__cpo4rendE
	.align		8
        /*0030*/ 	.dword	_ZN34_INTERNAL_63c2a889_4_k_cu_f423d2954cuda3std3__45__cpo7crbeginE
	.align		8
        /*0038*/ 	.dword	_ZN34_INTERNAL_63c2a889_4_k_cu_f423d2954cuda3std3__45__cpo5crendE
	.align		8
        /*0040*/ 	.dword	_ZN34_INTERNAL_63c2a889_4_k_cu_f423d2954cuda3std3__436_GLOBAL__N__63c2a889_4_k_cu_f423d2956ignoreE
	.align		8
        /*0048*/ 	.dword	_ZN34_INTERNAL_63c2a889_4_k_cu_f423d2954cuda3std3__419piecewise_constructE
	.align		8
        /*0050*/ 	.dword	_ZN34_INTERNAL_63c2a889_4_k_cu_f423d2954cuda3std3__48in_placeE
	.align		8
        /*0058*/ 	.dword	_ZN34_INTERNAL_63c2a889_4_k_cu_f423d2954cuda3std3__420unreachable_sentinelE
	.align		8
        /*0060*/ 	.dword	_ZN34_INTERNAL_63c2a889_4_k_cu_f423d2954cuda3std3__47nulloptE
	.align		8
        /*0068*/ 	.dword	_ZN34_INTERNAL_63c2a889_4_k_cu_f423d2954cuda3std3__48unexpectE
	.align		8
        /*0070*/ 	.dword	_ZN34_INTERNAL_63c2a889_4_k_cu_f423d2954cuda3std6ranges3__45__cpo4swapE
	.align		8
        /*0078*/ 	.dword	_ZN34_INTERNAL_63c2a889_4_k_cu_f423d2954cuda3std6ranges3__45__cpo9iter_moveE
	.align		8
        /*0080*/ 	.dword	_ZN34_INTERNAL_63c2a889_4_k_cu_f423d2954cuda3std6ranges3__45__cpo5beginE
	.align		8
        /*0088*/ 	.dword	_ZN34_INTERNAL_63c2a889_4_k_cu_f423d2954cuda3std6ranges3__45__cpo3endE
	.align		8
        /*0090*/ 	.dword	_ZN34_INTERNAL_63c2a889_4_k_cu_f423d2954cuda3std6ranges3__45__cpo6cbeginE
	.align		8
        /*0098*/ 	.dword	_ZN34_INTERNAL_63c2a889_4_k_cu_f423d2954cuda3std6ranges3__45__cpo4cendE
	.align		8
        /*00a0*/ 	.dword	_ZN34_INTERNAL_63c2a889_4_k_cu_f423d2954cuda3std6ranges3__45__cpo7advanceE
	.align		8
        /*00a8*/ 	.dword	_ZN34_INTERNAL_63c2a889_4_k_cu_f423d2954cuda3std6ranges3__45__cpo9iter_swapE
	.align		8
        /*00b0*/ 	.dword	_ZN34_INTERNAL_63c2a889_4_k_cu_f423d2954cuda3std6ranges3__45__cpo4nextE
	.align		8
        /*00b8*/ 	.dword	_ZN34_INTERNAL_63c2a889_4_k_cu_f423d2954cuda3std6ranges3__45__cpo4prevE
	.align		8
        /*00c0*/ 	.dword	_ZN34_INTERNAL_63c2a889_4_k_cu_f423d2954cuda3std6ranges3__45__cpo4dataE
	.align		8
        /*00c8*/ 	.dword	_ZN34_INTERNAL_63c2a889_4_k_cu_f423d2954cuda3std6ranges3__45__cpo5cdataE
	.align		8
        /*00d0*/ 	.dword	_ZN34_INTERNAL_63c2a889_4_k_cu_f423d2954cuda3std6ranges3__45__cpo4sizeE
	.align		8
        /*00d8*/ 	.dword	_ZN34_INTERNAL_63c2a889_4_k_cu_f423d2954cuda3std6ranges3__45__cpo5ssizeE
	.align		8
        /*00e0*/ 	.dword	_ZN34_INTERNAL_63c2a889_4_k_cu_f423d2954cuda3std6ranges3__45__cpo8distanceE
	.align		8
        /*00e8*/ 	.dword	_ZN34_INTERNAL_63c2a889_4_k_cu_f423d2956thrust24THRUST_300001_SM_1000_NS8cuda_cub3parE
	.align		8
        /*00f0*/ 	.dword	_ZN34_INTERNAL_63c2a889_4_k_cu_f423d2956thrust24THRUST_300001_SM_1000_NS8cuda_cub10par_nosyncE
	.align		8
        /*00f8*/ 	.dword	_ZN34_INTERNAL_63c2a889_4_k_cu_f423d2956thrust24THRUST_300001_SM_1000_NS6system6detail10sequential3seqE
	.align		8
        /*0100*/ 	.dword	_ZN34_INTERNAL_63c2a889_4_k_cu_f423d2956thrust24THRUST_300001_SM_1000_NS12placeholders2_1E
	.align		8
        /*0108*/ 	.dword	_ZN34_INTERNAL_63c2a889_4_k_cu_f423d2956thrust24THRUST_300001_SM_1000_NS12placeholders2_2E
	.align		8
        /*0110*/ 	.dword	_ZN34_INTERNAL_63c2a889_4_k_cu_f423d2956thrust24THRUST_300001_SM_1000_NS12placeholders2_3E
	.align		8
        /*0118*/ 	.dword	_ZN34_INTERNAL_63c2a889_4_k_cu_f423d2956thrust24THRUST_300001_SM_1000_NS12placeholders2_4E
	.align		8
        /*0120*/ 	.dword	_ZN34_INTERNAL_63c2a889_4_k_cu_f423d2956thrust24THRUST_300001_SM_1000_NS12placeholders2_5E
	.align		8
        /*0128*/ 	.dword	_ZN34_INTERNAL_63c2a889_4_k_cu_f423d2956thrust24THRUST_300001_SM_1000_NS12placeholders2_6E
	.align		8
        /*0130*/ 	.dword	_ZN34_INTERNAL_63c2a889_4_k_cu_f423d2956thrust24THRUST_300001_SM_1000_NS12placeholders2_7E
	.align		8
        /*0138*/ 	.dword	_ZN34_INTERNAL_63c2a889_4_k_cu_f423d2956thrust24THRUST_300001_SM_1000_NS12placeholders2_8E
	.align		8
        /*0140*/ 	.dword	_ZN34_INTERNAL_63c2a889_4_k_cu_f423d2956thrust24THRUST_300001_SM_1000_NS12placeholders2_9E
	.align		8
        /*0148*/ 	.dword	_ZN34_INTERNAL_63c2a889_4_k_cu_f423d2956thrust24THRUST_300001_SM_1000_NS12placeholders3_10E
	.align		8
        /*0150*/ 	.dword	_ZN34_INTERNAL_63c2a889_4_k_cu_f423d2956thrust24THRUST_300001_SM_1000_NS3seqE


//--------------------- .text._ZN3cub18CUB_300001_SM_10006detail11EmptyKernelIvEEvv --------------------------
	.section	.text._ZN3cub18CUB_300001_SM_10006detail11EmptyKernelIvEEvv,"ax",@progbits
	.align	128
        .global         _ZN3cub18CUB_300001_SM_10006detail11EmptyKernelIvEEvv
        .type           _ZN3cub18CUB_300001_SM_10006detail11EmptyKernelIvEEvv,@function
        .size           _ZN3cub18CUB_300001_SM_10006detail11EmptyKernelIvEEvv,(.L_x_3 - _ZN3cub18CUB_300001_SM_10006detail11EmptyKernelIvEEvv)
        .other          _ZN3cub18CUB_300001_SM_10006detail11EmptyKernelIvEEvv,@"STO_CUDA_ENTRY STV_DEFAULT"
_ZN3cub18CUB_300001_SM_10006detail11EmptyKernelIvEEvv:
.text._ZN3cub18CUB_300001_SM_10006detail11EmptyKernelIvEEvv:
[----:B------:R-:W-:Y:S01]  /*0000*/  LDC R1, c[0x0][0x37c] ;  /* 0x0000df00ff017b82 */ /* 0x000fe20000000800 */
[----:B------:R-:W-:Y:S05]  /*0010*/  EXIT ;  /* 0x000000000000794d */ /* 0x000fea0003800000 */
.L_x_0:
[----:B------:R-:W-:-:S00]  /*0020*/  BRA `(.L_x_0) ;  /* 0xfffffffc00fc7947 */ /* 0x000fc0000383ffff */
[----:B------:R-:W-:-:S00]  /*0030*/  NOP ;  /* 0x0000000000007918 */ /* 0x000fc00000000000 */
        /* <DEDUP_REMOVED lines=12> */
.L_x_3:


//--------------------- .text._Z16changeRowsKerneliiPiS_S_ --------------------------
	.section	.text._Z16changeRowsKerneliiPiS_S_,"ax",@progbits
	.align	128
        .global         _Z16changeRowsKerneliiPiS_S_
        .type           _Z16changeRowsKerneliiPiS_S_,@function
        .size           _Z16changeRowsKerneliiPiS_S_,(.L_x_4 - _Z16changeRowsKerneliiPiS_S_)
        .other          _Z16changeRowsKerneliiPiS_S_,@"STO_CUDA_ENTRY STV_DEFAULT"
_Z16changeRowsKerneliiPiS_S_:
.text._Z16changeRowsKerneliiPiS_S_:
[----:B------:R-:W-:Y:S08]  /*0000*/  LDC R1, c[0x0][0x37c] ;  /* 0x0000df00ff017b82 */ /* 0x000ff00000000800 */
[----:B------:R-:W0:Y:S01]  /*0010*/  LDC R9, c[0x0][0x380] ;  /* 0x0000e000ff097b82 */ /* 0x000e220000000800 */
[----:B------:R-:W1:Y:S01]  /*0020*/  S2R R5, SR_TID.X ;  /* 0x0000000000057919 */ /* 0x000e620000002100 */
[----:B------:R-:W2:Y:S06]  /*0030*/  LDCU UR6, c[0x0][0x384] ;  /* 0x00007080ff0677ac */ /* 0x000eac0008000800 */
[----:B------:R-:W1:Y:S08]  /*0040*/  S2UR UR4, SR_CTAID.X ;  /* 0x00000000000479c3 */ /* 0x000e700000002500 */
[----:B------:R-:W1:Y:S01]  /*0050*/  LDC R0, c[0x0][0x360] ;  /* 0x0000d800ff007b82 */ /* 0x000e620000000800 */
[----:B0-----:R-:W-:-:S04]  /*0060*/  IABS R7, R9 ;  /* 0x0000000900077213 */ /* 0x001fc80000000000 */
[----:B------:R-:W0:Y:S01]  /*0070*/  I2F.RP R4, R7 ;  /* 0x0000000700047306 */ /* 0x000e220000209400 */
[----:B-1----:R-:W-:-:S07]  /*0080*/  IMAD R0, R0, UR4, R5 ;  /* 0x0000000400007c24 */ /* 0x002fce000f8e0205 */
[----:B0-----:R-:W0:Y:S02]  /*0090*/  MUFU.RCP R4, R4 ;  /* 0x0000000400047308 */ /* 0x001e240000001000 */
[----:B0-----:R-:W-:Y:S02]  /*00a0*/  IADD3 R2, PT, PT, R4, 0xffffffe, RZ ;  /* 0x0ffffffe04027810 */ /* 0x001fe40007ffe0ff */
[----:B------:R-:W-:-:S04]  /*00b0*/  IABS R4, R0 ;  /* 0x0000000000047213 */ /* 0x000fc80000000000 */
[----:B------:R0:W1:Y:S02]  /*00c0*/  F2I.FTZ.U32.TRUNC.NTZ R3, R2 ;  /* 0x0000000200037305 */ /* 0x000064000021f000 */
[----:B0-----:R-:W-:Y:S02]  /*00d0*/  HFMA2 R2, -RZ, RZ, 0, 0 ;  /* 0x00000000ff027431 */ /* 0x001fe400000001ff */
[----:B-1----:R-:W-:-:S04]  /*00e0*/  IMAD.MOV R6, RZ, RZ, -R3 ;  /* 0x000000ffff067224 */ /* 0x002fc800078e0a03 */
[----:B------:R-:W-:-:S04]  /*00f0*/  IMAD R5, R6, R7, RZ ;  /* 0x0000000706057224 */ /* 0x000fc800078e02ff */
[----:B------:R-:W-:-:S06]  /*0100*/  IMAD.HI.U32 R3, R3, R5, R2 ;  /* 0x0000000503037227 */ /* 0x000fcc00078e0002 */
[----:B------:R-:W-:-:S04]  /*0110*/  IMAD.HI.U32 R3, R3, R4, RZ ;  /* 0x0000000403037227 */ /* 0x000fc800078e00ff */
[----:B------:R-:W-:-:S04]  /*0120*/  IMAD.MOV R5, RZ, RZ, -R3 ;  /* 0x000000ffff057224 */ /* 0x000fc800078e0a03 */
[----:B------:R-:W-:-:S05]  /*0130*/  IMAD R2, R7, R5, R4 ;  /* 0x0000000507027224 */ /* 0x000fca00078e0204 */
[----:B------:R-:W-:-:S13]  /*0140*/  ISETP.GT.U32.AND P2, PT, R7, R2, PT ;  /* 0x000000020700720c */ /* 0x000fda0003f44070 */
[-C--:B------:R-:W-:Y:S01]  /*0150*/  @!P2 IADD3 R2, PT, PT, R2, -R7.reuse, RZ ;  /* 0x800000070202a210 */ /* 0x080fe20007ffe0ff */
[----:B------:R-:W-:Y:S01]  /*0160*/  @!P2 VIADD R3, R3, 0x1 ;  /* 0x000000010303a836 */ /* 0x000fe20000000000 */
[----:B------:R-:W-:Y:S02]  /*0170*/  ISETP.NE.AND P2, PT, R9, RZ, PT ;  /* 0x000000ff0900720c */ /* 0x000fe40003f45270 */
[----:B------:R-:W-:Y:S02]  /*0180*/  ISETP.GE.U32.AND P0, PT, R2, R7, PT ;  /* 0x000000070200720c */ /* 0x000fe40003f06070 */
[----:B------:R-:W-:-:S04]  /*0190*/  LOP3.LUT R2, R0, R9, RZ, 0x3c, !PT ;  /* 0x0000000900027212 */ /* 0x000fc800078e3cff */
[----:B------:R-:W-:-:S07]  /*01a0*/  ISETP.GE.AND P1, PT, R2, RZ, PT ;  /* 0x000000ff0200720c */ /* 0x000fce0003f26270 */
[----:B------:R-:W-:-:S05]  /*01b0*/  @P0 IADD3 R3, PT, PT, R3, 0x1, RZ ;  /* 0x0000000103030810 */ /* 0x000fca0007ffe0ff */
[----:B------:R-:W-:-:S05]  /*01c0*/  IMAD.MOV.U32 R11, RZ, RZ, R3 ;  /* 0x000000ffff0b7224 */ /* 0x000fca00078e0003 */
[----:B------:R-:W-:Y:S02]  /*01d0*/  @!P1 IADD3 R11, PT, PT, -R11, RZ, RZ ;  /* 0x000000ff0b0b9210 */ /* 0x000fe40007ffe1ff */
[----:B------:R-:W-:-:S04]  /*01e0*/  @!P2 LOP3.LUT R11, RZ, R9, RZ, 0x33, !PT ;  /* 0x00000009ff0ba212 */ /* 0x000fc800078e33ff */
[----:B--2---:R-:W-:-:S13]  /*01f0*/  ISETP.GE.AND P0, PT, R11, UR6, PT ;  /* 0x000000060b007c0c */ /* 0x004fda000bf06270 */
[----:B------:R-:W-:Y:S05]  /*0200*/  @P0 EXIT ;  /* 0x000000000000094d */ /* 0x000fea0003800000 */
[----:B------:R-:W0:Y:S01]  /*0210*/  LDC.64 R2, c[0x0][0x388] ;  /* 0x0000e200ff027b82 */ /* 0x000e220000000a00 */
[----:B------:R-:W1:Y:S01]  /*0220*/  LDCU.64 UR4, c[0x0][0x358] ;  /* 0x00006b00ff0477ac */ /* 0x000e620008000a00 */
[----:B------:R-:W-:-:S05]  /*0230*/  IADD3 R6, PT, PT, -R11, RZ, RZ ;  /* 0x000000ff0b067210 */ /* 0x000fca0007ffe1ff */
[----:B------:R-:W-:Y:S01]  /*0240*/  IMAD R6, R9, R6, R0 ;  /* 0x0000000609067224 */ /* 0x000fe200078e0200 */
[----:B------:R-:W2:Y:S03]  /*0250*/  LDC.64 R4, c[0x0][0x390] ;  /* 0x0000e400ff047b82 */ /* 0x000ea60000000a00 */
[C---:B------:R-:W-:Y:S02]  /*0260*/  IMAD R7, R6.reuse, UR6, R11 ;  /* 0x0000000606077c24 */ /* 0x040fe4000f8e020b */
[----:B0-----:R-:W-:-:S06]  /*0270*/  IMAD.WIDE R2, R6, 0x4, R2 ;  /* 0x0000000406027825 */ /* 0x001fcc00078e0202 */
[----:B-1----:R-:W3:Y:S01]  /*0280*/  LDG.E R2, desc[UR4][R2.64] ;  /* 0x0000000402027981 */ /* 0x002ee2000c1e1900 */
[----:B--2---:R-:W-:Y:S02]  /*0290*/  IMAD.WIDE R4, R7, 0x4, R4 ;  /* 0x0000000407047825 */ /* 0x004fe400078e0204 */
[----:B------:R-:W0:Y:S04]  /*02a0*/  LDC.64 R6, c[0x0][0x398] ;  /* 0x0000e600ff067b82 */ /* 0x000e280000000a00 */
[----:B------:R-:W2:Y:S01]  /*02b0*/  LDG.E R5, desc[UR4][R4.64] ;  /* 0x0000000404057981 */ /* 0x000ea2000c1e1900 */
[----:B---3--:R-:W-:-:S04]  /*02c0*/  IMAD R9, R2, UR6, R11 ;  /* 0x0000000602097c24 */ /* 0x008fc8000f8e020b */
[----:B0-----:R-:W-:-:S05]  /*02d0*/  IMAD.WIDE R6, R9, 0x4, R6 ;  /* 0x0000000409067825 */ /* 0x001fca00078e0206 */
[----:B--2---:R-:W-:Y:S01]  /*02e0*/  STG.E desc[UR4][R6.64], R5 ;  /* 0x0000000506007986 */ /* 0x004fe2000c101904 */
[----:B------:R-:W-:Y:S05]  /*02f0*/  EXIT ;  /* 0x000000000000794d */ /* 0x000fea0003800000 */
.L_x_1:
        /* <DEDUP_REMOVED lines=16> */
.L_x_4:


//--------------------- .text._Z15setRowMapKerneliiiiPiS_S_ --------------------------
	.section	.text._Z15setRowMapKerneliiiiPiS_S_,"ax",@progbits
	.align	128
        .global         _Z15setRowMapKerneliiiiPiS_S_
        .type           _Z15setRowMapKerneliiiiPiS_S_,@function
        .size           _Z15setRowMapKerneliiiiPiS_S_,(.L_x_5 - _Z15setRowMapKerneliiiiPiS_S_)
        .other          _Z15setRowMapKerneliiiiPiS_S_,@"STO_CUDA_ENTRY STV_DEFAULT"
_Z15setRowMapKerneliiiiPiS_S_:
.text._Z15setRowMapKerneliiiiPiS_S_:
[----:B------:R-:W-:Y:S08]  /*0000*/  LDC R1, c[0x0][0x37c] ;  /* 0x0000df00ff017b82 */ /* 0x000ff00000000800 */
[----:B------:R-:W0:Y:S01]  /*0010*/  LDC R9, c[0x0][0x380] ;  /* 0x0000e000ff097b82 */ /* 0x000e220000000800 */
[----:B------:R-:W1:Y:S07]  /*0020*/  S2R R5, SR_TID.X ;  /* 0x0000000000057919 */ /* 0x000e6e0000002100 */
[----:B------:R-:W1:Y:S08]  /*0030*/  S2UR UR4, SR_CTAID.X ;  /* 0x00000000000479c3 */ /* 0x000e700000002500 */
[----:B------:R-:W1:Y:S01]  /*0040*/  LDC R0, c[0x0][0x360] ;  /* 0x0000d800ff007b82 */ /* 0x000e620000000800 */
[----:B0-----:R-:W-:-:S04]  /*0050*/  IABS R7, R9 ;  /* 0x0000000900077213 */ /* 0x001fc80000000000 */
[----:B------:R-:W0:Y:S01]  /*0060*/  I2F.RP R4, R7 ;  /* 0x0000000700047306 */ /* 0x000e220000209400 */
[----:B-1----:R-:W-:Y:S01]  /*0070*/  IMAD R0, R0, UR4, R5 ;  /* 0x0000000400007c24 */ /* 0x002fe2000f8e0205 */
[----:B------:R-:W1:Y:S06]  /*0080*/  LDCU UR4, c[0x0][0x384] ;  /* 0x00007080ff0477ac */ /* 0x000e6c0008000800 */
[----:B0-----:R-:W0:Y:S02]  /*0090*/  MUFU.RCP R4, R4 ;  /* 0x0000000400047308 */ /* 0x001e240000001000 */
[----:B0-----:R-:W-:-:S02]  /*00a0*/  IADD3 R2, PT, PT, R4, 0xffffffe, RZ ;  /* 0x0ffffffe04027810 */ /* 0x001fc40007ffe0ff */
[----:B------:R-:W-:-:S04]  /*00b0*/  IABS R4, R0 ;  /* 0x0000000000047213 */ /* 0x000fc80000000000 */
[----:B------:R0:W2:Y:S02]  /*00c0*/  F2I.FTZ.U32.TRUNC.NTZ R3, R2 ;  /* 0x0000000200037305 */ /* 0x0000a4000021f000 */
[----:B0-----:R-:W-:Y:S02]  /*00d0*/  HFMA2 R2, -RZ, RZ, 0, 0 ;  /* 0x00000000ff027431 */ /* 0x001fe400000001ff */
[----:B--2---:R-:W-:-:S04]  /*00e0*/  IMAD.MOV R6, RZ, RZ, -R3 ;  /* 0x000000ffff067224 */ /* 0x004fc800078e0a03 */
        /* <DEDUP_REMOVED lines=16> */
[----:B-1----:R-:W-:-:S13]  /*01f0*/  ISETP.GE.AND P0, PT, R13, UR4, PT ;  /* 0x000000040d007c0c */ /* 0x002fda000bf06270 */
[----:B------:R-:W-:Y:S05]  /*0200*/  @P0 EXIT ;  /* 0x000000000000094d */ /* 0x000fea0003800000 */
[----:B------:R-:W0:Y:S01]  /*0210*/  LDC.64 R10, c[0x0][0x388] ;  /* 0x0000e200ff0a7b82 */ /* 0x000e220000000a00 */
[----:B------:R-:W-:Y:S01]  /*0220*/  IADD3 R6, PT, PT, -R13, RZ, RZ ;  /* 0x000000ff0d067210 */ /* 0x000fe20007ffe1ff */
[----:B------:R-:W1:Y:S04]  /*0230*/  LDCU.64 UR4, c[0x0][0x358] ;  /* 0x00006b00ff0477ac */ /* 0x000e680008000a00 */
[----:B------:R-:W-:Y:S02]  /*0240*/  IMAD R15, R9, R6, R0 ;  /* 0x00000006090f7224 */ /* 0x000fe400078e0200 */
[----:B------:R-:W2:Y:S08]  /*0250*/  LDC.64 R2, c[0x0][0x3a0] ;  /* 0x0000e800ff027b82 */ /* 0x000eb00000000a00 */
[----:B------:R-:W3:Y:S01]  /*0260*/  LDC.64 R4, c[0x0][0x398] ;  /* 0x0000e600ff047b82 */ /* 0x000ee20000000a00 */
[----:B0-----:R-:W-:-:S02]  /*0270*/  IMAD R7, R15, R10, R11 ;  /* 0x0000000a0f077224 */ /* 0x001fc400078e020b */
[----:B------:R-:W-:Y:S02]  /*0280*/  IMAD R9, R13, R10, R11 ;  /* 0x0000000a0d097224 */ /* 0x000fe400078e020b */
[----:B--2---:R-:W-:-:S06]  /*0290*/  IMAD.WIDE R2, R7, 0x4, R2 ;  /* 0x0000000407027825 */ /* 0x004fcc00078e0202 */
[----:B-1----:R-:W2:Y:S01]  /*02a0*/  LDG.E R2, desc[UR4][R2.64] ;  /* 0x0000000402027981 */ /* 0x002ea2000c1e1900 */
[----:B---3--:R-:W-:-:S06]  /*02b0*/  IMAD.WIDE R4, R9, 0x4, R4 ;  /* 0x0000000409047825 */ /* 0x008fcc00078e0204 */
[----:B------:R-:W2:Y:S02]  /*02c0*/  LDG.E R5, desc[UR4][R4.64] ;  /* 0x0000000404057981 */ /* 0x000ea4000c1e1900 */
[----:B--2---:R-:W-:-:S13]  /*02d0*/  ISETP.NE.AND P0, PT, R2, R5, PT ;  /* 0x000000050200720c */ /* 0x004fda0003f05270 */
[----:B------:R-:W-:Y:S05]  /*02e0*/  @P0 EXIT ;  /* 0x000000000000094d */ /* 0x000fea0003800000 */
[----:B------:R-:W0:Y:S02]  /*02f0*/  LDC.64 R2, c[0x0][0x390] ;  /* 0x0000e400ff027b82 */ /* 0x000e240000000a00 */
[----:B0-----:R-:W-:-:S05]  /*0300*/  IMAD.WIDE R2, R13, 0x4, R2 ;  /* 0x000000040d027825 */ /* 0x001fca00078e0202 */
[----:B------:R-:W-:Y:S01]  /*0310*/  STG.E desc[UR4][R2.64], R15 ;  /* 0x0000000f02007986 */ /* 0x000fe2000c101904 */
[----:B------:R-:W-:Y:S05]  /*0320*/  EXIT ;  /* 0x000000000000794d */ /* 0x000fea0003800000 */
.L_x_2:
        /* <DEDUP_REMOVED lines=13> */
.L_x_5:


//--------------------- .nv.shared.reserved.0     --------------------------
	.section	.nv.shared.reserved.0,"aw",@nobits
	.weak		__nv_reservedSMEM_offset_0_alias
	.size		__nv_reservedSMEM_offset_0_alias, 0, 64
	.other		__nv_reservedSMEM_offset_0_alias,@"STO_CUDA_RESERVED_SHARED STV_DEFAULT"
__nv_reservedSMEM_offset_0_alias:
	.zero		0
	.zero		64


//--------------------- .nv.global                --------------------------
	.section	.nv.global,"aw",@nobits
.nv.global:
	.type		_ZN34_INTERNAL_63c2a889_4_k_cu_f423d2956thrust24THRUST_300001_SM_1000_NS3seqE,@object
	.size		_ZN34_INTERNAL_63c2a889_4_k_cu_f423d2956thrust24THRUST_300001_SM_1000_NS3seqE,(_ZN34_INTERNAL_63c2a889_4_k_cu_f423d2954cuda3std3__48in_placeE - _ZN34_INTERNAL_63c2a889_4_k_cu_f423d2956thrust24THRUST_300001_SM_1000_NS3seqE)
_ZN34_INTERNAL_63c2a889_4_k_cu_f423d2956thrust24THRUST_300001_SM_1000_NS3seqE:
	.zero		1
	.type		_ZN34_INTERNAL_63c2a889_4_k_cu_f423d2954cuda3std3__48in_placeE,@object
	.size		_ZN34_INTERNAL_63c2a889_4_k_cu_f423d2954cuda3std3__48in_placeE,(_ZN34_INTERNAL_63c2a889_4_k_cu_f423d2954cuda3std6ranges3__45__cpo4sizeE - _ZN34_INTERNAL_63c2a889_4_k_cu_f423d2954cuda3std3__48in_placeE)
_ZN34_INTERNAL_63c2a889_4_k_cu_f423d2954cuda3std3__48in_placeE:
	.zero		1
	.type		_ZN34_INTERNAL_63c2a889_4_k_cu_f423d2954cuda3std6ranges3__45__cpo4sizeE,@object
	.size		_ZN34_INTERNAL_63c2a889_4_k_cu_f423d2954cuda3std6ranges3__45__cpo4sizeE,(_ZN34_INTERNAL_63c2a889_4_k_cu_f423d2956thrust24THRUST_300001_SM_1000_NS12placeholders2_3E - _ZN34_INTERNAL_63c2a889_4_k_cu_f423d2954cuda3std6ranges3__45__cpo4sizeE)
_ZN34_INTERNAL_63c2a889_4_k_cu_f423d2954cuda3std6ranges3__45__cpo4sizeE:
	.zero		1
	.type		_ZN34_INTERNAL_63c2a889_4_k_cu_f423d2956thrust24THRUST_300001_SM_1000_NS12placeholders2_3E,@object
	.size		_ZN34_INTERNAL_63c2a889_4_k_cu_f423d2956thrust24THRUST_300001_SM_1000_NS12placeholders2_3E,(_ZN34_INTERNAL_63c2a889_4_k_cu_f423d2954cuda3std3__45__cpo6cbeginE - _ZN34_INTERNAL_63c2a889_4_k_cu_f423d2956thrust24THRUST_300001_SM_1000_NS12placeholders2_3E)
_ZN34_INTERNAL_63c2a889_4_k_cu_f423d2956thrust24THRUST_300001_SM_1000_NS12placeholders2_3E:
	.zero		1
	.type		_ZN34_INTERNAL_63c2a889_4_k_cu_f423d2954cuda3std3__45__cpo6cbeginE,@object
	.size		_ZN34_INTERNAL_63c2a889_4_k_cu_f423d2954cuda3std3__45__cpo6cbeginE,(_ZN34_INTERNAL_63c2a889_4_k_cu_f423d2954cuda3std6ranges3__45__cpo6cbeginE - _ZN34_INTERNAL_63c2a889_4_k_cu_f423d2954cuda3std3__45__cpo6cbeginE)
_ZN34_INTERNAL_63c2a889_4_k_cu_f423d2954cuda3std3__45__cpo6cbeginE:
	.zero		1
	.type		_ZN34_INTERNAL_63c2a889_4_k_cu_f423d2954cuda3std6ranges3__45__cpo6cbeginE,@object
	.size		_ZN34_INTERNAL_63c2a889_4_k_cu_f423d2954cuda3std6ranges3__45__cpo6cbeginE,(_ZN34_INTERNAL_63c2a889_4_k_cu_f423d2956thrust24THRUST_300001_SM_1000_NS12placeholders2_7E - _ZN34_INTERNAL_63c2a889_4_k_cu_f423d2954cuda3std6ranges3__45__cpo6cbeginE)
_ZN34_INTERNAL_63c2a889_4_k_cu_f423d2954cuda3std6ranges3__45__cpo6cbeginE:
	.zero		1
	.type		_ZN34_INTERNAL_63c2a889_4_k_cu_f423d2956thrust24THRUST_300001_SM_1000_NS12placeholders2_7E,@object
	.size		_ZN34_INTERNAL_63c2a889_4_k_cu_f423d2956thrust24THRUST_300001_SM_1000_NS12placeholders2_7E,(_ZN34_INTERNAL_63c2a889_4_k_cu_f423d2954cuda3std3__45__cpo7crbeginE - _ZN34_INTERNAL_63c2a889_4_k_cu_f423d2956thrust24THRUST_300001_SM_1000_NS12placeholders2_7E)
_ZN34_INTERNAL_63c2a889_4_k_cu_f423d2956thrust24THRUST_300001_SM_1000_NS12placeholders2_7E:
	.zero		1
	.type		_ZN34_INTERNAL_63c2a889_4_k_cu_f423d2954cuda3std3__45__cpo7crbeginE,@object
	.size		_ZN34_INTERNAL_63c2a889_4_k_cu_f423d2954cuda3std3__45__cpo7crbeginE,(_ZN34_INTERNAL_63c2a889_4_k_cu_f423d2954cuda3std6ranges3__45__cpo4nextE - _ZN34_INTERNAL_63c2a889_4_k_cu_f423d2954cuda3std3__45__cpo7crbeginE)
_ZN34_INTERNAL_63c2a889_4_k_cu_f423d2954cuda3std3__45__cpo7crbeginE:
	.zero		1
	.type		_ZN34_INTERNAL_63c2a889_4_k_cu_f423d2954cuda3std6ranges3__45__cpo4nextE,@object
	.size		_ZN34_INTERNAL_63c2a889_4_k_cu_f423d2954cuda3std6ranges3__45__cpo4nextE,(_ZN34_INTERNAL_63c2a889_4_k_cu_f423d2954cuda3std6ranges3__45__cpo4swapE - _ZN34_INTERNAL_63c2a889_4_k_cu_f423d2954cuda3std6ranges3__45__cpo4nextE)
_ZN34_INTERNAL_63c2a889_4_k_cu_f423d2954cuda3std6ranges3__45__cpo4nextE:
	.zero		1
	.type		_ZN34_INTERNAL_63c2a889_4_k_cu_f423d2954cuda3std6ranges3__45__cpo4swapE,@object
	.size		_ZN34_INTERNAL_63c2a889_4_k_cu_f423d2954cuda3std6ranges3__45__cpo4swapE,(_ZN34_INTERNAL_63c2a889_4_k_cu_f423d2956thrust24THRUST_300001_SM_1000_NS8cuda_cub10par_nosyncE - _ZN34_INTERNAL_63c2a889_4_k_cu_f423d2954cuda3std6ranges3__45__cpo4swapE)
_ZN34_INTERNAL_63c2a889_4_k_cu_f423d2954cuda3std6ranges3__45__cpo4swapE:
	.zero		1
	.type		_ZN34_INTERNAL_63c2a889_4_k_cu_f423d2956thrust24THRUST_300001_SM_1000_NS8cuda_cub10par_nosyncE,@object
	.size		_ZN34_INTERNAL_63c2a889_4_k_cu_f423d2956thrust24THRUST_300001_SM_1000_NS8cuda_cub10par_nosyncE,(_ZN34_INTERNAL_63c2a889_4_k_cu_f423d2956thrust24THRUST_300001_SM_1000_NS12placeholders2_9E - _ZN34_INTERNAL_63c2a889_4_k_cu_f423d2956thrust24THRUST_300001_SM_1000_NS8cuda_cub10par_nosyncE)
_ZN34_INTERNAL_63c2a889_4_k_cu_f423d2956thrust24THRUST_300001_SM_1000_NS8cuda_cub10par_nosyncE:
	.zero		1
	.type		_ZN34_INTERNAL_63c2a889_4_k_cu_f423d2956thrust24THRUST_300001_SM_1000_NS12placeholders2_9E,@object
	.size		_ZN34_INTERNAL_63c2a889_4_k_cu_f423d2956thrust24THRUST_300001_SM_1000_NS12placeholders2_9E,(_ZN34_INTERNAL_63c2a889_4_k_cu_f423d2954cuda3std3__436_GLOBAL__N__63c2a889_4_k_cu_f423d2956ignoreE - _ZN34_INTERNAL_63c2a889_4_k_cu_f423d2956thrust24THRUST_300001_SM_1000_NS12placeholders2_9E)
_ZN34_INTERNAL_63c2a889_4_k_cu_f423d2956thrust24THRUST_300001_SM_1000_NS12placeholders2_9E:
	.zero		1
	.type		_ZN34_INTERNAL_63c2a889_4_k_cu_f423d2954cuda3std3__436_GLOBAL__N__63c2a889_4_k_cu_f423d2956ignoreE,@object
	.size		_ZN34_INTERNAL_63c2a889_4_k_cu_f423d2954cuda3std3__436_GLOBAL__N__63c2a889_4_k_cu_f423d2956ignoreE,(_ZN34_INTERNAL_63c2a889_4_k_cu_f423d2954cuda3std6ranges3__45__cpo4dataE - _ZN34_INTERNAL_63c2a889_4_k_cu_f423d2954cuda3std3__436_GLOBAL__N__63c2a889_4_k_cu_f423d2956ignoreE)
_ZN34_INTERNAL_63c2a889_4_k_cu_f423d2954cuda3std3__436_GLOBAL__N__63c2a889_4_k_cu_f423d2956ignoreE:
	.zero		1
	.type		_ZN34_INTERNAL_63c2a889_4_k_cu_f423d2954cuda3std6ranges3__45__cpo4dataE,@object
	.size		_ZN34_INTERNAL_63c2a889_4_k_cu_f423d2954cuda3std6ranges3__45__cpo4dataE,(_ZN34_INTERNAL_63c2a889_4_k_cu_f423d2956thrust24THRUST_300001_SM_1000_NS12placeholders2_1E - _ZN34_INTERNAL_63c2a889_4_k_cu_f423d2954cuda3std6ranges3__45__cpo4dataE)
_ZN34_INTERNAL_63c2a889_4_k_cu_f423d2954cuda3std6ranges3__45__cpo4dataE:
	.zero		1
	.type		_ZN34_INTERNAL_63c2a889_4_k_cu_f423d2956thrust24THRUST_300001_SM_1000_NS12placeholders2_1E,@object
	.size		_ZN34_INTERNAL_63c2a889_4_k_cu_f423d2956thrust24THRUST_300001_SM_1000_NS12placeholders2_1E,(_ZN34_INTERNAL_63c2a889_4_k_cu_f423d2954cuda3std3__45__cpo5beginE - _ZN34_INTERNAL_63c2a889_4_k_cu_f423d2956thrust24THRUST_300001_SM_1000_NS12placeholders2_1E)
_ZN34_INTERNAL_63c2a889_4_k_cu_f423d2956thrust24THRUST_300001_SM_1000_NS12placeholders2_1E:
	.zero		1
	.type		_ZN34_INTERNAL_63c2a889_4_k_cu_f423d2954cuda3std3__45__cpo5beginE,@object
	.size		_ZN34_INTERNAL_63c2a889_4_k_cu_f423d2954cuda3std3__45__cpo5beginE,(_ZN34_INTERNAL_63c2a889_4_k_cu_f423d2954cuda3std6ranges3__45__cpo5beginE - _ZN34_INTERNAL_63c2a889_4_k_cu_f423d2954cuda3std3__45__cpo5beginE)
_ZN34_INTERNAL_63c2a889_4_k_cu_f423d2954cuda3std3__45__cpo5beginE:
	.zero		1
	.type		_ZN34_INTERNAL_63c2a889_4_k_cu_f423d2954cuda3std6ranges3__45__cpo5beginE,@object
	.size		_ZN34_INTERNAL_63c2a889_4_k_cu_f423d2954cuda3std6ranges3__45__cpo5beginE,(_ZN34_INTERNAL_63c2a889_4_k_cu_f423d2956thrust24THRUST_300001_SM_1000_NS12placeholders2_5E - _ZN34_INTERNAL_63c2a889_4_k_cu_f423d2954cuda3std6ranges3__45__cpo5beginE)
_ZN34_INTERNAL_63c2a889_4_k_cu_f423d2954cuda3std6ranges3__45__cpo5beginE:
	.zero		1
	.type		_ZN34_INTERNAL_63c2a889_4_k_cu_f423d2956thrust24THRUST_300001_SM_1000_NS12placeholders2_5E,@object
	.size		_ZN34_INTERNAL_63c2a889_4_k_cu_f423d2956thrust24THRUST_300001_SM_1000_NS12placeholders2_5E,(_ZN34_INTERNAL_63c2a889_4_k_cu_f423d2954cuda3std3__45__cpo6rbeginE - _ZN34_INTERNAL_63c2a889_4_k_cu_f423d2956thrust24THRUST_300001_SM_1000_NS12placeholders2_5E)
_ZN34_INTERNAL_63c2a889_4_k_cu_f423d2956thrust24THRUST_300001_SM_1000_NS12placeholders2_5E:
	.zero		1
	.type		_ZN34_INTERNAL_63c2a889_4_k_cu_f423d2954cuda3std3__45__cpo6rbeginE,@object
	.size		_ZN34_INTERNAL_63c2a889_4_k_cu_f423d2954cuda3std3__45__cpo6rbeginE,(_ZN34_INTERNAL_63c2a889_4_k_cu_f423d2954cuda3std6ranges3__45__cpo7advanceE - _ZN34_INTERNAL_63c2a889_4_k_cu_f423d2954cuda3std3__45__cpo6rbeginE)
_ZN34_INTERNAL_63c2a889_4_k_cu_f423d2954cuda3std3__45__cpo6rbeginE:
	.zero		1
	.type		_ZN34_INTERNAL_63c2a889_4_k_cu_f423d2954cuda3std6ranges3__45__cpo7advanceE,@object
	.size		_ZN34_INTERNAL_63c2a889_4_k_cu_f423d2954cuda3std6ranges3__45__cpo7advanceE,(_ZN34_INTERNAL_63c2a889_4_k_cu_f423d2954cuda3std3__47nulloptE - _ZN34_INTERNAL_63c2a889_4_k_cu_f423d2954cuda3std6ranges3__45__cpo7advanceE)
_ZN34_INTERNAL_63c2a889_4_k_cu_f423d2954cuda3std6ranges3__45__cpo7advanceE:
	.zero		1
	.type		_ZN34_INTERNAL_63c2a889_4_k_cu_f423d2954cuda3std3__47nulloptE,@object
	.size		_ZN34_INTERNAL_63c2a889_4_k_cu_f423d2954cuda3std3__47nulloptE,(_ZN34_INTERNAL_63c2a889_4_k_cu_f423d2954cuda3std6ranges3__45__cpo8distanceE - _ZN34_INTERNAL_63c2a889_4_k_cu_f423d2954cuda3std3__47nulloptE)
_ZN34_INTERNAL_63c2a889_4_k_cu_f423d2954cuda3std3__47nulloptE:
	.zero		1
	.type		_ZN34_INTERNAL_63c2a889_4_k_cu_f423d2954cuda3std6ranges3__45__cpo8distanceE,@object
	.size		_ZN34_INTERNAL_63c2a889_4_k_cu_f423d2954cuda3std6ranges3__45__cpo8distanceE,(_ZN34_INTERNAL_63c2a889_4_k_cu_f423d2956thrust24THRUST_300001_SM_1000_NS12placeholders3_10E - _ZN34_INTERNAL_63c2a889_4_k_cu_f423d2954cuda3std6ranges3__45__cpo8distanceE)
_ZN34_INTERNAL_63c2a889_4_k_cu_f423d2954cuda3std6ranges3__45__cpo8distanceE:
	.zero		1
	.type		_ZN34_INTERNAL_63c2a889_4_k_cu_f423d2956thrust24THRUST_300001_SM_1000_NS12placeholders3_10E,@object
	.size		_ZN34_INTERNAL_63c2a889_4_k_cu_f423d2956thrust24THRUST_300001_SM_1000_NS12placeholders3_10E,(_ZN34_INTERNAL_63c2a889_4_k_cu_f423d2954cuda3std3__419piecewise_constructE - _ZN34_INTERNAL_63c2a889_4_k_cu_f423d2956thrust24THRUST_300001_SM_1000_NS12placeholders3_10E)
_ZN34_INTERNAL_63c2a889_4_k_cu_f423d2956thrust24THRUST_300001_SM_1000_NS12placeholders3_10E:
	.zero		1
	.type		_ZN34_INTERNAL_63c2a889_4_k_cu_f423d2954cuda3std3__419piecewise_constructE,@object
	.size		_ZN34_INTERNAL_63c2a889_4_k_cu_f423d2954cuda3std3__419piecewise_constructE,(_ZN34_INTERNAL_63c2a889_4_k_cu_f423d2954cuda3std6ranges3__45__cpo5cdataE - _ZN34_INTERNAL_63c2a889_4_k_cu_f423d2954cuda3std3__419piecewise_constructE)
_ZN34_INTERNAL_63c2a889_4_k_cu_f423d2954cuda3std3__419piecewise_constructE:
	.zero		1
	.type		_ZN34_INTERNAL_63c2a889_4_k_cu_f423d2954cuda3std6ranges3__45__cpo5cdataE,@object
	.size		_ZN34_INTERNAL_63c2a889_4_k_cu_f423d2954cuda3std6ranges3__45__cpo5cdataE,(_ZN34_INTERNAL_63c2a889_4_k_cu_f423d2956thrust24THRUST_300001_SM_1000_NS12placeholders2_2E - _ZN34_INTERNAL_63c2a889_4_k_cu_f423d2954cuda3std6ranges3__45__cpo5cdataE)
_ZN34_INTERNAL_63c2a889_4_k_cu_f423d2954cuda3std6ranges3__45__cpo5cdataE:
	.zero		1
	.type		_ZN34_INTERNAL_63c2a889_4_k_cu_f423d2956thrust24THRUST_300001_SM_1000_NS12placeholders2_2E,@object
	.size		_ZN34_INTERNAL_63c2a889_4_k_cu_f423d2956thrust24THRUST_300001_SM_1000_NS12placeholders2_2E,(_ZN34_INTERNAL_63c2a889_4_k_cu_f423d2954cuda3std3__45__cpo3endE - _ZN34_INTERNAL_63c2a889_4_k_cu_f423d2956thrust24THRUST_300001_SM_1000_NS12placeholders2_2E)
_ZN34_INTERNAL_63c2a889_4_k_cu_f423d2956thrust24THRUST_300001_SM_1000_NS12placeholders2_2E:
	.zero		1
	.type		_ZN34_INTERNAL_63c2a889_4_k_cu_f423d2954cuda3std3__45__cpo3endE,@object
	.size		_ZN34_INTERNAL_63c2a889_4_k_cu_f423d2954cuda3std3__45__cpo3endE,(_ZN34_INTERNAL_63c2a889_4_k_cu_f423d2954cuda3std6ranges3__45__cpo3endE - _ZN34_INTERNAL_63c2a889_4_k_cu_f423d2954cuda3std3__45__cpo3endE)
_ZN34_INTERNAL_63c2a889_4_k_cu_f423d2954cuda3std3__45__cpo3endE:
	.zero		1
	.type		_ZN34_INTERNAL_63c2a889_4_k_cu_f423d2954cuda3std6ranges3__45__cpo3endE,@object
	.size		_ZN34_INTERNAL_63c2a889_4_k_cu_f423d2954cuda3std6ranges3__45__cpo3endE,(_ZN34_INTERNAL_63c2a889_4_k_cu_f423d2956thrust24THRUST_300001_SM_1000_NS12placeholders2_6E - _ZN34_INTERNAL_63c2a889_4_k_cu_f423d2954cuda3std6ranges3__45__cpo3endE)
_ZN34_INTERNAL_63c2a889_4_k_cu_f423d2954cuda3std6ranges3__45__cpo3endE:
	.zero		1
	.type		_ZN34_INTERNAL_63c2a889_4_k_cu_f423d2956thrust24THRUST_300001_SM_1000_NS12placeholders2_6E,@object
	.size		_ZN34_INTERNAL_63c2a889_4_k_cu_f423d2956thrust24THRUST_300001_SM_1000_NS12placeholders2_6E,(_ZN34_INTERNAL_63c2a889_4_k_cu_f423d2954cuda3std3__45__cpo4rendE - _ZN34_INTERNAL_63c2a889_4_k_cu_f423d2956thrust24THRUST_300001_SM_1000_NS12placeholders2_6E)
_ZN34_INTERNAL_63c2a889_4_k_cu_f423d2956thrust24THRUST_300001_SM_1000_NS12placeholders2_6E:
	.zero		1
	.type		_ZN34_INTERNAL_63c2a889_4_k_cu_f423d2954cuda3std3__45__cpo4rendE,@object
	.size		_ZN34_INTERNAL_63c2a889_4_k_cu_f423d2954cuda3std3__45__cpo4rendE,(_ZN34_INTERNAL_63c2a889_4_k_cu_f423d2954cuda3std6ranges3__45__cpo9iter_swapE - _ZN34_INTERNAL_63c2a889_4_k_cu_f423d2954cuda3std3__45__cpo4rendE)
_ZN34_INTERNAL_63c2a889_4_k_cu_f423d2954cuda3std3__45__cpo4rendE:
	.zero		1
	.type		_ZN34_INTERNAL_63c2a889_4_k_cu_f423d2954cuda3std6ranges3__45__cpo9iter_swapE,@object
	.size		_ZN34_INTERNAL_63c2a889_4_k_cu_f423d2954cuda3std6ranges3__45__cpo9iter_swapE,(_ZN34_INTERNAL_63c2a889_4_k_cu_f423d2954cuda3std3__48unexpectE - _ZN34_INTERNAL_63c2a889_4_k_cu_f423d2954cuda3std6ranges3__45__cpo9iter_swapE)
_ZN34_INTERNAL_63c2a889_4_k_cu_f423d2954cuda3std6ranges3__45__cpo9iter_swapE:
	.zero		1
	.type		_ZN34_INTERNAL_63c2a889_4_k_cu_f423d2954cuda3std3__48unexpectE,@object
	.size		_ZN34_INTERNAL_63c2a889_4_k_cu_f423d2954cuda3std3__48unexpectE,(_ZN34_INTERNAL_63c2a889_4_k_cu_f423d2956thrust24THRUST_300001_SM_1000_NS8cuda_cub3parE - _ZN34_INTERNAL_63c2a889_4_k_cu_f423d2954cuda3std3__48unexpectE)
_ZN34_INTERNAL_63c2a889_4_k_cu_f423d2954cuda3std3__48unexpectE:
	.zero		1
	.type		_ZN34_INTERNAL_63c2a889_4_k_cu_f423d2956thrust24THRUST_300001_SM_1000_NS8cuda_cub3parE,@object
	.size		_ZN34_INTERNAL_63c2a889_4_k_cu_f423d2956thrust24THRUST_300001_SM_1000_NS8cuda_cub3parE,(_ZN34_INTERNAL_63c2a889_4_k_cu_f423d2956thrust24THRUST_300001_SM_1000_NS12placeholders2_4E - _ZN34_INTERNAL_63c2a889_4_k_cu_f423d2956thrust24THRUST_300001_SM_1000_NS8cuda_cub3parE)
_ZN34_INTERNAL_63c2a889_4_k_cu_f423d2956thrust24THRUST_300001_SM_1000_NS8cuda_cub3parE:
	.zero		1
	.type		_ZN34_INTERNAL_63c2a889_4_k_cu_f423d2956thrust24THRUST_300001_SM_1000_NS12placeholders2_4E,@object
	.size		_ZN34_INTERNAL_63c2a889_4_k_cu_f423d2956thrust24THRUST_300001_SM_1000_NS12placeholders2_4E,(_ZN34_INTERNAL_63c2a889_4_k_cu_f423d2954cuda3std3__45__cpo4cendE - _ZN34_INTERNAL_63c2a889_4_k_cu_f423d2956thrust24THRUST_300001_SM_1000_NS12placeholders2_4E)
_ZN34_INTERNAL_63c2a889_4_k_cu_f423d2956thrust24THRUST_300001_SM_1000_NS12placeholders2_4E:
	.zero		1
	.type		_ZN34_INTERNAL_63c2a889_4_k_cu_f423d2954cuda3std3__45__cpo4cendE,@object
	.size		_ZN34_INTERNAL_63c2a889_4_k_cu_f423d2954cuda3std3__45__cpo4cendE,(_ZN34_INTERNAL_63c2a889_4_k_cu_f423d2954cuda3std6ranges3__45__cpo4cendE - _ZN34_INTERNAL_63c2a889_4_k_cu_f423d2954cuda3std3__45__cpo4cendE)
_ZN34_INTERNAL_63c2a889_4_k_cu_f423d2954cuda3std3__45__cpo4cendE:
	.zero		1
	.type		_ZN34_INTERNAL_63c2a889_4_k_cu_f423d2954cuda3std6ranges3__45__cpo4cendE,@object
	.size		_ZN34_INTERNAL_63c2a889_4_k_cu_f423d2954cuda3std6ranges3__45__cpo4cendE,(_ZN34_INTERNAL_63c2a889_4_k_cu_f423d2954cuda3std3__420unreachable_sentinelE - _ZN34_INTERNAL_63c2a889_4_k_cu_f423d2954cuda3std6ranges3__45__cpo4cendE)
_ZN34_INTERNAL_63c2a889_4_k_cu_f423d2954cuda3std6ranges3__45__cpo4cendE:
	.zero		1
	.type		_ZN34_INTERNAL_63c2a889_4_k_cu_f423d2954cuda3std3__420unreachable_sentinelE,@object
	.size		_ZN34_INTERNAL_63c2a889_4_k_cu_f423d2954cuda3std3__420unreachable_sentinelE,(_ZN34_INTERNAL_63c2a889_4_k_cu_f423d2954cuda3std6ranges3__45__cpo5ssizeE - _ZN34_INTERNAL_63c2a889_4_k_cu_f423d2954cuda3std3__420unreachable_sentinelE)
_ZN34_INTERNAL_63c2a889_4_k_cu_f423d2954cuda3std3__420unreachable_sentinelE:
	.zero		1
	.type		_ZN34_INTERNAL_63c2a889_4_k_cu_f423d2954cuda3std6ranges3__45__cpo5ssizeE,@object
	.size		_ZN34_INTERNAL_63c2a889_4_k_cu_f423d2954cuda3std6ranges3__45__cpo5ssizeE,(_ZN34_INTERNAL_63c2a889_4_k_cu_f423d2956thrust24THRUST_300001_SM_1000_NS12placeholders2_8E - _ZN34_INTERNAL_63c2a889_4_k_cu_f423d2954cuda3std6ranges3__45__cpo5ssizeE)
_ZN34_INTERNAL_63c2a889_4_k_cu_f423d2954cuda3std6ranges3__45__cpo5ssizeE:
	.zero		1
	.type		_ZN34_INTERNAL_63c2a889_4_k_cu_f423d2956thrust24THRUST_300001_SM_1000_NS12placeholders2_8E,@object
	.size		_ZN34_INTERNAL_63c2a889_4_k_cu_f423d2956thrust24THRUST_300001_SM_1000_NS12placeholders2_8E,(_ZN34_INTERNAL_63c2a889_4_k_cu_f423d2954cuda3std3__45__cpo5crendE - _ZN34_INTERNAL_63c2a889_4_k_cu_f423d2956thrust24THRUST_300001_SM_1000_NS12placeholders2_8E)
_ZN34_INTERNAL_63c2a889_4_k_cu_f423d2956thrust24THRUST_300001_SM_1000_NS12placeholders2_8E:
	.zero		1
	.type		_ZN34_INTERNAL_63c2a889_4_k_cu_f423d2954cuda3std3__45__cpo5crendE,@object
	.size		_ZN34_INTERNAL_63c2a889_4_k_cu_f423d2954cuda3std3__45__cpo5crendE,(_ZN34_INTERNAL_63c2a889_4_k_cu_f423d2954cuda3std6ranges3__45__cpo4prevE - _ZN34_INTERNAL_63c2a889_4_k_cu_f423d2954cuda3std3__45__cpo5crendE)
_ZN34_INTERNAL_63c2a889_4_k_cu_f423d2954cuda3std3__45__cpo5crendE:
	.zero		1
	.type		_ZN34_INTERNAL_63c2a889_4_k_cu_f423d2954cuda3std6ranges3__45__cpo4prevE,@object
	.size		_ZN34_INTERNAL_63c2a889_4_k_cu_f423d2954cuda3std6ranges3__45__cpo4prevE,(_ZN34_INTERNAL_63c2a889_4_k_cu_f423d2954cuda3std6ranges3__45__cpo9iter_moveE - _ZN34_INTERNAL_63c2a889_4_k_cu_f423d2954cuda3std6ranges3__45__cpo4prevE)
_ZN34_INTERNAL_63c2a889_4_k_cu_f423d2954cuda3std6ranges3__45__cpo4prevE:
	.zero		1
	.type		_ZN34_INTERNAL_63c2a889_4_k_cu_f423d2954cuda3std6ranges3__45__cpo9iter_moveE,@object
	.size		_ZN34_INTERNAL_63c2a889_4_k_cu_f423d2954cuda3std6ranges3__45__cpo9iter_moveE,(_ZN34_INTERNAL_63c2a889_4_k_cu_f423d2956thrust24THRUST_300001_SM_1000_NS6system6detail10sequential3seqE - _ZN34_INTERNAL_63c2a889_4_k_cu_f423d2954cuda3std6ranges3__45__cpo9iter_moveE)
_ZN34_INTERNAL_63c2a889_4_k_cu_f423d2954cuda3std6ranges3__45__cpo9iter_moveE:
	.zero		1
	.type		_ZN34_INTERNAL_63c2a889_4_k_cu_f423d2956thrust24THRUST_300001_SM_1000_NS6system6detail10sequential3seqE,@object
	.size		_ZN34_INTERNAL_63c2a889_4_k_cu_f423d2956thrust24THRUST_300001_SM_1000_NS6system6detail10sequential3seqE,(.L_31 - _ZN34_INTERNAL_63c2a889_4_k_cu_f423d2956thrust24THRUST_300001_SM_1000_NS6system6detail10sequential3seqE)
_ZN34_INTERNAL_63c2a889_4_k_cu_f423d2956thrust24THRUST_300001_SM_1000_NS6system6detail10sequential3seqE:
	.zero		1
.L_31:


//--------------------- .nv.constant0._ZN3cub18CUB_300001_SM_10006detail11EmptyKernelIvEEvv --------------------------
	.section	.nv.constant0._ZN3cub18CUB_300001_SM_10006detail11EmptyKernelIvEEvv,"a",@progbits
	.sectionflags	@""
	.align	4
.nv.constant0._ZN3cub18CUB_300001_SM_10006detail11EmptyKernelIvEEvv:
	.zero		896


//--------------------- .nv.constant0._Z16changeRowsKerneliiPiS_S_ --------------------------
	.section	.nv.constant0._Z16changeRowsKerneliiPiS_S_,"a",@progbits
	.sectionflags	@""
	.align	4
.nv.constant0._Z16changeRowsKerneliiPiS_S_:
	.zero		928


//--------------------- .nv.constant0._Z15setRowMapKerneliiiiPiS_S_ --------------------------
	.section	.nv.constant0._Z15setRowMapKerneliiiiPiS_S_,"a",@progbits
	.sectionflags	@""
	.align	4
.nv.constant0._Z15setRowMapKerneliiiiPiS_S_:
	.zero		936


//--------------------- SYMBOLS --------------------------

	.type		.nv.reservedSmem.offset0,@object
	.size		.nv.reservedSmem.offset0,0x4
